//
// Generated by NVIDIA NVVM Compiler
//
// Compiler Build ID: CL-36424714
// Cuda compilation tools, release 13.0, V13.0.88
// Based on NVVM 20.0.0
//

.version 9.0
.target sm_100
.address_size 64

	// .globl	_Z15unpackOyzPlatesPfS_iiiii

.visible .entry _Z15unpackOyzPlatesPfS_iiiii(
	.param .u64 .ptr .align 1 _Z15unpackOyzPlatesPfS_iiiii_param_0,
	.param .u64 .ptr .align 1 _Z15unpackOyzPlatesPfS_iiiii_param_1,
	.param .u32 _Z15unpackOyzPlatesPfS_iiiii_param_2,
	.param .u32 _Z15unpackOyzPlatesPfS_iiiii_param_3,
	.param .u32 _Z15unpackOyzPlatesPfS_iiiii_param_4,
	.param .u32 _Z15unpackOyzPlatesPfS_iiiii_param_5,
	.param .u32 _Z15unpackOyzPlatesPfS_iiiii_param_6
)
{
	.reg .pred 	%p<2>;
	.reg .b32 	%r<18>;
	.reg .b32 	%f<2>;
	.reg .b64 	%rd<18>;

	ld.param.u64 	%rd1, [_Z15unpackOyzPlatesPfS_iiiii_param_0];
	ld.param.u64 	%rd2, [_Z15unpackOyzPlatesPfS_iiiii_param_1];
	ld.param.u32 	%r1, [_Z15unpackOyzPlatesPfS_iiiii_param_2];
	ld.param.u32 	%r2, [_Z15unpackOyzPlatesPfS_iiiii_param_3];
	ld.param.u32 	%r3, [_Z15unpackOyzPlatesPfS_iiiii_param_4];
	ld.param.u32 	%r4, [_Z15unpackOyzPlatesPfS_iiiii_param_5];
	ld.param.u32 	%r5, [_Z15unpackOyzPlatesPfS_iiiii_param_6];
	cvta.to.global.u64 	%rd3, %rd1;
	cvta.to.global.u64 	%rd4, %rd2;
	mov.u32 	%r6, %tid.x;
	mov.u32 	%r7, %tid.y;
	mov.u32 	%r8, %tid.z;
	mad.lo.s32 	%r9, %r3, %r8, %r7;
	mul.lo.s32 	%r10, %r5, %r9;
	shl.b32 	%r11, %r10, 1;
	add.s32 	%r12, %r11, %r6;
	add.s32 	%r13, %r4, %r1;
	mul.lo.s32 	%r14, %r13, %r5;
	cvt.s64.s32 	%rd5, %r14;
	mul.lo.s32 	%r15, %r4, %r8;
	cvt.u64.u32 	%rd6, %r15;
	mul.lo.s32 	%r16, %r1, %r7;
	cvt.u64.u32 	%rd7, %r16;
	cvt.u64.u32 	%rd8, %r6;
	setp.lt.u32 	%p1, %r6, %r5;
	selp.b32 	%r17, 0, %r2, %p1;
	cvt.s64.s32 	%rd9, %r17;
	add.s64 	%rd10, %rd7, %rd8;
	add.s64 	%rd11, %rd10, %rd6;
	add.s64 	%rd12, %rd11, %rd5;
	add.s64 	%rd13, %rd12, %rd9;
	mul.wide.u32 	%rd14, %r12, 4;
	add.s64 	%rd15, %rd4, %rd14;
	ld.global.f32 	%f1, [%rd15];
	shl.b64 	%rd16, %rd13, 2;
	add.s64 	%rd17, %rd3, %rd16;
	st.global.f32 	[%rd17], %f1;
	ret;

}
	// .globl	_Z13packIyzPlatesPfS_iiiii
.visible .entry _Z13packIyzPlatesPfS_iiiii(
	.param .u64 .ptr .align 1 _Z13packIyzPlatesPfS_iiiii_param_0,
	.param .u64 .ptr .align 1 _Z13packIyzPlatesPfS_iiiii_param_1,
	.param .u32 _Z13packIyzPlatesPfS_iiiii_param_2,
	.param .u32 _Z13packIyzPlatesPfS_iiiii_param_3,
	.param .u32 _Z13packIyzPlatesPfS_iiiii_param_4,
	.param .u32 _Z13packIyzPlatesPfS_iiiii_param_5,
	.param .u32 _Z13packIyzPlatesPfS_iiiii_param_6
)
{
	.reg .pred 	%p<2>;
	.reg .b32 	%r<21>;
	.reg .b32 	%f<2>;
	.reg .b64 	%rd<18>;

	ld.param.u64 	%rd1, [_Z13packIyzPlatesPfS_iiiii_param_0];
	ld.param.u64 	%rd2, [_Z13packIyzPlatesPfS_iiiii_param_1];
	ld.param.u32 	%r1, [_Z13packIyzPlatesPfS_iiiii_param_2];
	ld.param.u32 	%r2, [_Z13packIyzPlatesPfS_iiiii_param_3];
	ld.param.u32 	%r3, [_Z13packIyzPlatesPfS_iiiii_param_4];
	ld.param.u32 	%r4, [_Z13packIyzPlatesPfS_iiiii_param_5];
	ld.param.u32 	%r5, [_Z13packIyzPlatesPfS_iiiii_param_6];
	mov.u32 	%r6, %tid.x;
	mov.u32 	%r7, %tid.y;
	mov.u32 	%r8, %tid.z;
	shl.b32 	%r9, %r5, 1;
	sub.s32 	%r10, %r3, %r9;
	mad.lo.s32 	%r11, %r10, %r8, %r7;
	mad.lo.s32 	%r12, %r11, %r9, %r6;
	add.s32 	%r13, %r4, %r1;
	mul.lo.s32 	%r14, %r13, %r5;
	shl.b32 	%r15, %r14, 1;
	add.s32 	%r16, %r15, %r5;
	cvt.s64.s32 	%rd3, %r16;
	mul.lo.s32 	%r17, %r4, %r8;
	cvt.u64.u32 	%rd4, %r17;
	mul.lo.s32 	%r18, %r1, %r7;
	cvt.u64.u32 	%rd5, %r18;
	cvt.u64.u32 	%rd6, %r6;
	setp.lt.u32 	%p1, %r6, %r5;
	sub.s32 	%r19, %r2, %r9;
	selp.b32 	%r20, 0, %r19, %p1;
	cvt.s64.s32 	%rd7, %r20;
	add.s64 	%rd8, %rd5, %rd6;
	add.s64 	%rd9, %rd8, %rd4;
	add.s64 	%rd10, %rd9, %rd3;
	add.s64 	%rd11, %rd10, %rd7;
	cvta.to.global.u64 	%rd12, %rd1;
	cvta.to.global.u64 	%rd13, %rd2;
	shl.b64 	%rd14, %rd11, 2;
	add.s64 	%rd15, %rd12, %rd14;
	ld.global.f32 	%f1, [%rd15];
	mul.wide.u32 	%rd16, %r12, 4;
	add.s64 	%rd17, %rd13, %rd16;
	st.global.f32 	[%rd17], %f1;
	ret;

}
	// .globl	_Z12setIxyPlatesPfiiii
.visible .entry _Z12setIxyPlatesPfiiii(
	.param .u64 .ptr .align 1 _Z12setIxyPlatesPfiiii_param_0,
	.param .u32 _Z12setIxyPlatesPfiiii_param_1,
	.param .u32 _Z12setIxyPlatesPfiiii_param_2,
	.param .u32 _Z12setIxyPlatesPfiiii_param_3,
	.param .u32 _Z12setIxyPlatesPfiiii_param_4
)
{
	.reg .b32 	%r<14>;
	.reg .b32 	%f<3>;
	.reg .b64 	%rd<18>;

	ld.param.u64 	%rd1, [_Z12setIxyPlatesPfiiii_param_0];
	ld.param.u32 	%r1, [_Z12setIxyPlatesPfiiii_param_1];
	ld.param.u32 	%r2, [_Z12setIxyPlatesPfiiii_param_2];
	ld.param.u32 	%r3, [_Z12setIxyPlatesPfiiii_param_3];
	ld.param.u32 	%r4, [_Z12setIxyPlatesPfiiii_param_4];
	cvta.to.global.u64 	%rd2, %rd1;
	add.s32 	%r5, %r1, %r2;
	mad.lo.s32 	%r6, %r4, %r5, %r4;
	cvt.s64.s32 	%rd3, %r6;
	mov.u32 	%r7, %tid.x;
	cvt.u64.u32 	%rd4, %r7;
	mov.u32 	%r8, %tid.y;
	mul.lo.s32 	%r9, %r1, %r8;
	cvt.u64.u32 	%rd5, %r9;
	mov.u32 	%r10, %tid.z;
	mul.lo.s32 	%r11, %r2, %r10;
	cvt.u64.u32 	%rd6, %r11;
	add.s64 	%rd7, %rd5, %rd4;
	add.s64 	%rd8, %rd7, %rd6;
	add.s64 	%rd9, %rd8, %rd3;
	not.b64 	%rd10, %rd9;
	cvt.rn.f32.s64 	%f1, %rd10;
	shl.b64 	%rd11, %rd9, 2;
	add.s64 	%rd12, %rd2, %rd11;
	st.global.f32 	[%rd12], %f1;
	sub.s32 	%r12, %r3, %r4;
	mul.lo.s32 	%r13, %r12, %r2;
	cvt.s64.s32 	%rd13, %r13;
	add.s64 	%rd14, %rd9, %rd13;
	not.b64 	%rd15, %rd14;
	cvt.rn.f32.s64 	%f2, %rd15;
	mul.wide.s32 	%rd16, %r13, 4;
	add.s64 	%rd17, %rd12, %rd16;
	st.global.f32 	[%rd17], %f2;
	ret;

}
	// .globl	_Z12setIxzPlatesPfiiii
.visible .entry _Z12setIxzPlatesPfiiii(
	.param .u64 .ptr .align 1 _Z12setIxzPlatesPfiiii_param_0,
	.param .u32 _Z12setIxzPlatesPfiiii_param_1,
	.param .u32 _Z12setIxzPlatesPfiiii_param_2,
	.param .u32 _Z12setIxzPlatesPfiiii_param_3,
	.param .u32 _Z12setIxzPlatesPfiiii_param_4
)
{
	.reg .b32 	%r<15>;
	.reg .b32 	%f<3>;
	.reg .b64 	%rd<18>;

	ld.param.u64 	%rd1, [_Z12setIxzPlatesPfiiii_param_0];
	ld.param.u32 	%r1, [_Z12setIxzPlatesPfiiii_param_1];
	ld.param.u32 	%r2, [_Z12setIxzPlatesPfiiii_param_2];
	ld.param.u32 	%r3, [_Z12setIxzPlatesPfiiii_param_3];
	ld.param.u32 	%r4, [_Z12setIxzPlatesPfiiii_param_4];
	cvta.to.global.u64 	%rd2, %rd1;
	shl.b32 	%r5, %r2, 1;
	add.s32 	%r6, %r1, %r5;
	mad.lo.s32 	%r7, %r4, %r6, %r4;
	cvt.s64.s32 	%rd3, %r7;
	mov.u32 	%r8, %tid.x;
	cvt.u64.u32 	%rd4, %r8;
	mov.u32 	%r9, %tid.y;
	mul.lo.s32 	%r10, %r1, %r9;
	cvt.u64.u32 	%rd5, %r10;
	mov.u32 	%r11, %tid.z;
	mul.lo.s32 	%r12, %r2, %r11;
	cvt.u64.u32 	%rd6, %r12;
	add.s64 	%rd7, %rd5, %rd4;
	add.s64 	%rd8, %rd7, %rd6;
	add.s64 	%rd9, %rd8, %rd3;
	not.b64 	%rd10, %rd9;
	cvt.rn.f32.s64 	%f1, %rd10;
	shl.b64 	%rd11, %rd9, 2;
	add.s64 	%rd12, %rd2, %rd11;
	st.global.f32 	[%rd12], %f1;
	sub.s32 	%r13, %r3, %r4;
	mul.lo.s32 	%r14, %r13, %r1;
	cvt.s64.s32 	%rd13, %r14;
	add.s64 	%rd14, %rd9, %rd13;
	not.b64 	%rd15, %rd14;
	cvt.rn.f32.s64 	%f2, %rd15;
	mul.wide.s32 	%rd16, %r14, 4;
	add.s64 	%rd17, %rd12, %rd16;
	st.global.f32 	[%rd17], %f2;
	ret;

}
	// .globl	_Z12setIyzPlatesPfiiii
.visible .entry _Z12setIyzPlatesPfiiii(
	.param .u64 .ptr .align 1 _Z12setIyzPlatesPfiiii_param_0,
	.param .u32 _Z12setIyzPlatesPfiiii_param_1,
	.param .u32 _Z12setIyzPlatesPfiiii_param_2,
	.param .u32 _Z12setIyzPlatesPfiiii_param_3,
	.param .u32 _Z12setIyzPlatesPfiiii_param_4
)
{
	.reg .b32 	%r<15>;
	.reg .b32 	%f<3>;
	.reg .b64 	%rd<18>;

	ld.param.u64 	%rd1, [_Z12setIyzPlatesPfiiii_param_0];
	ld.param.u32 	%r1, [_Z12setIyzPlatesPfiiii_param_1];
	ld.param.u32 	%r2, [_Z12setIyzPlatesPfiiii_param_2];
	ld.param.u32 	%r3, [_Z12setIyzPlatesPfiiii_param_3];
	ld.param.u32 	%r4, [_Z12setIyzPlatesPfiiii_param_4];
	cvta.to.global.u64 	%rd2, %rd1;
	add.s32 	%r5, %r3, %r1;
	mul.lo.s32 	%r6, %r5, %r4;
	shl.b32 	%r7, %r6, 1;
	add.s32 	%r8, %r7, %r4;
	cvt.s64.s32 	%rd3, %r8;
	mov.u32 	%r9, %tid.z;
	mul.lo.s32 	%r10, %r3, %r9;
	cvt.u64.u32 	%rd4, %r10;
	mov.u32 	%r11, %tid.y;
	mul.lo.s32 	%r12, %r1, %r11;
	cvt.u64.u32 	%rd5, %r12;
	mov.u32 	%r13, %tid.x;
	cvt.u64.u32 	%rd6, %r13;
	add.s64 	%rd7, %rd5, %rd6;
	add.s64 	%rd8, %rd7, %rd4;
	add.s64 	%rd9, %rd8, %rd3;
	not.b64 	%rd10, %rd9;
	cvt.rn.f32.s64 	%f1, %rd10;
	shl.b64 	%rd11, %rd9, 2;
	add.s64 	%rd12, %rd2, %rd11;
	st.global.f32 	[%rd12], %f1;
	sub.s32 	%r14, %r2, %r4;
	cvt.s64.s32 	%rd13, %r14;
	add.s64 	%rd14, %rd9, %rd13;
	not.b64 	%rd15, %rd14;
	cvt.rn.f32.s64 	%f2, %rd15;
	mul.wide.s32 	%rd16, %r14, 4;
	add.s64 	%rd17, %rd12, %rd16;
	st.global.f32 	[%rd17], %f2;
	ret;

}


// ===== COMPILED SASS (sm_100) =====

	.target	sm_100

	.elftype	@"ET_EXEC"


//--------------------- .note.nv.tkinfo           --------------------------
	.section	.note.nv.tkinfo,"",@"SHT_NOTE"
	.sectionflags	@"SHF_NOTE_NV_TKINFO"
	.tkinfo
        /*0018*/ 	.word	0x00000002
        /*0030*/ 	.string	""
        /*0030*/ 	.string	"ptxas"
        /*0030*/ 	.string	"Cuda compilation tools, release 13.0, V13.0.88"
        /*0030*/ 	.string	"Build cuda_13.0.r13.0/compiler.36424714_0"
        /*0030*/ 	.string	"-arch sm_100 -m 64 "



//--------------------- .note.nv.cuinfo           --------------------------
	.section	.note.nv.cuinfo,"",@"SHT_NOTE"
	.sectionflags	@"SHF_NOTE_NV_CUINFO"
        /*0018*/ 	.short	0x0002
        /*001a*/ 	.short	0x0064
        /*001c*/ 	.short	0x0082
	.zero		2


//--------------------- .nv.info                  --------------------------
	.section	.nv.info,"",@"SHT_CUDA_INFO"
	.align	4


	//----- nvinfo : EIATTR_REGCOUNT
	.align		4
        /*0000*/ 	.byte	0x04, 0x2f
        /*0002*/ 	.short	(.L_1 - .L_0)
	.align		4
.L_0:
        /*0004*/ 	.word	index@(_Z15unpackOyzPlatesPfS_iiiii)
        /*0008*/ 	.word	0x00000012


	//----- nvinfo : EIATTR_FRAME_SIZE
	.align		4
.L_1:
        /*000c*/ 	.byte	0x04, 0x11
        /*000e*/ 	.short	(.L_3 - .L_2)
	.align		4
.L_2:
        /*0010*/ 	.word	index@(_Z15unpackOyzPlatesPfS_iiiii)
        /*0014*/ 	.word	0x00000000


	//----- nvinfo : EIATTR_REGCOUNT
	.align		4
.L_3:
        /*0018*/ 	.byte	0x04, 0x2f
        /*001a*/ 	.short	(.L_5 - .L_4)
	.align		4
.L_4:
        /*001c*/ 	.word	index@(_Z13packIyzPlatesPfS_iiiii)
        /*0020*/ 	.word	0x0000000e


	//----- nvinfo : EIATTR_FRAME_SIZE
	.align		4
.L_5:
        /*0024*/ 	.byte	0x04, 0x11
        /*0026*/ 	.short	(.L_7 - .L_6)
	.align		4
.L_6:
        /*0028*/ 	.word	index@(_Z13packIyzPlatesPfS_iiiii)
        /*002c*/ 	.word	0x00000000


	//----- nvinfo : EIATTR_REGCOUNT
	.align		4
.L_7:
        /*0030*/ 	.byte	0x04, 0x2f
        /*0032*/ 	.short	(.L_9 - .L_8)
	.align		4
.L_8:
        /*0034*/ 	.word	index@(_Z12setIxyPlatesPfiiii)
        /*0038*/ 	.word	0x0000000c


	//----- nvinfo : EIATTR_FRAME_SIZE
	.align		4
.L_9:
        /*003c*/ 	.byte	0x04, 0x11
        /*003e*/ 	.short	(.L_11 - .L_10)
	.align		4
.L_10:
        /*0040*/ 	.word	index@(_Z12setIxyPlatesPfiiii)
        /*0044*/ 	.word	0x00000000


	//----- nvinfo : EIATTR_REGCOUNT
	.align		4
.L_11:
        /*0048*/ 	.byte	0x04, 0x2f
        /*004a*/ 	.short	(.L_13 - .L_12)
	.align		4
.L_12:
        /*004c*/ 	.word	index@(_Z12setIxzPlatesPfiiii)
        /*0050*/ 	.word	0x0000000c


	//----- nvinfo : EIATTR_FRAME_SIZE
	.align		4
.L_13:
        /*0054*/ 	.byte	0x04, 0x11
        /*0056*/ 	.short	(.L_15 - .L_14)
	.align		4
.L_14:
        /*0058*/ 	.word	index@(_Z12setIxzPlatesPfiiii)
        /*005c*/ 	.word	0x00000000


	//----- nvinfo : EIATTR_REGCOUNT
	.align		4
.L_15:
        /*0060*/ 	.byte	0x04, 0x2f
        /*0062*/ 	.short	(.L_17 - .L_16)
	.align		4
.L_16:
        /*0064*/ 	.word	index@(_Z12setIyzPlatesPfiiii)
        /*0068*/ 	.word	0x0000000c


	//----- nvinfo : EIATTR_FRAME_SIZE
	.align		4
.L_17:
        /*006c*/ 	.byte	0x04, 0x11
        /*006e*/ 	.short	(.L_19 - .L_18)
	.align		4
.L_18:
        /*0070*/ 	.word	index@(_Z12setIyzPlatesPfiiii)
        /*0074*/ 	.word	0x00000000


	//----- nvinfo : EIATTR_MIN_STACK_SIZE
	.align		4
.L_19:
        /*0078*/ 	.byte	0x04, 0x12
        /*007a*/ 	.short	(.L_21 - .L_20)
	.align		4
.L_20:
        /*007c*/ 	.word	index@(_Z12setIyzPlatesPfiiii)
        /*0080*/ 	.word	0x00000000


	//----- nvinfo : EIATTR_MIN_STACK_SIZE
	.align		4
.L_21:
        /*0084*/ 	.byte	0x04, 0x12
        /*0086*/ 	.short	(.L_23 - .L_22)
	.align		4
.L_22:
        /*0088*/ 	.word	index@(_Z12setIxzPlatesPfiiii)
        /*008c*/ 	.word	0x00000000


	//----- nvinfo : EIATTR_MIN_STACK_SIZE
	.align		4
.L_23:
        /*0090*/ 	.byte	0x04, 0x12
        /*0092*/ 	.short	(.L_25 - .L_24)
	.align		4
.L_24:
        /*0094*/ 	.word	index@(_Z12setIxyPlatesPfiiii)
        /*0098*/ 	.word	0x00000000


	//----- nvinfo : EIATTR_MIN_STACK_SIZE
	.align		4
.L_25:
        /*009c*/ 	.byte	0x04, 0x12
        /*009e*/ 	.short	(.L_27 - .L_26)
	.align		4
.L_26:
        /*00a0*/ 	.word	index@(_Z13packIyzPlatesPfS_iiiii)
        /*00a4*/ 	.word	0x00000000


	//----- nvinfo : EIATTR_MIN_STACK_SIZE
	.align		4
.L_27:
        /*00a8*/ 	.byte	0x04, 0x12
        /*00aa*/ 	.short	(.L_29 - .L_28)
	.align		4
.L_28:
        /*00ac*/ 	.word	index@(_Z15unpackOyzPlatesPfS_iiiii)
        /*00b0*/ 	.word	0x00000000
.L_29:


//--------------------- .nv.compat                --------------------------
	.section	.nv.compat,"",@"SHT_CUDA_COMPAT_INFO"
	.align	4
        /*0000*/ 	.byte	0x02, 0x09, 0x00, 0x00, 0x02, 0x02, 0x01, 0x00, 0x02, 0x05, 0x05, 0x00, 0x03, 0x07, 0x01, 0x01
        /*0010*/ 	.byte	0x02, 0x03, 0x00, 0x00, 0x02, 0x06, 0x01, 0x00, 0x04, 0x0b, 0x08, 0x00, 0x09, 0x00, 0x00, 0x00
        /*0020*/ 	.byte	0x00, 0x00, 0x00, 0x00


//--------------------- .nv.info._Z12setIyzPlatesPfiiii --------------------------
	.section	.nv.info._Z12setIyzPlatesPfiiii,"",@"SHT_CUDA_INFO"
	.sectionflags	@""
	.align	4


	//----- nvinfo : EIATTR_CUDA_API_VERSION
	.align		4
        /*0000*/ 	.byte	0x04, 0x37
        /*0002*/ 	.short	(.L_31 - .L_30)
.L_30:
        /*0004*/ 	.word	0x00000082


	//----- nvinfo : EIATTR_KPARAM_INFO
	.align		4
.L_31:
        /*0008*/ 	.byte	0x04, 0x17
        /*000a*/ 	.short	(.L_33 - .L_32)
.L_32:
        /*000c*/ 	.word	0x00000000
        /*0010*/ 	.short	0x0004
        /*0012*/ 	.short	0x0014
        /*0014*/ 	.byte	0x00, 0xf0, 0x11, 0x00


	//----- nvinfo : EIATTR_KPARAM_INFO
	.align		4
.L_33:
        /*0018*/ 	.byte	0x04, 0x17
        /*001a*/ 	.short	(.L_35 - .L_34)
.L_34:
        /*001c*/ 	.word	0x00000000
        /*0020*/ 	.short	0x0003
        /*0022*/ 	.short	0x0010
        /*0024*/ 	.byte	0x00, 0xf0, 0x11, 0x00


	//----- nvinfo : EIATTR_KPARAM_INFO
	.align		4
.L_35:
        /*0028*/ 	.byte	0x04, 0x17
        /*002a*/ 	.short	(.L_37 - .L_36)
.L_36:
        /*002c*/ 	.word	0x00000000
        /*0030*/ 	.short	0x0002
        /*0032*/ 	.short	0x000c
        /*0034*/ 	.byte	0x00, 0xf0, 0x11, 0x00


	//----- nvinfo : EIATTR_KPARAM_INFO
	.align		4
.L_37:
        /*0038*/ 	.byte	0x04, 0x17
        /*003a*/ 	.short	(.L_39 - .L_38)
.L_38:
        /*003c*/ 	.word	0x00000000
        /*0040*/ 	.short	0x0001
        /*0042*/ 	.short	0x0008
        /*0044*/ 	.byte	0x00, 0xf0, 0x11, 0x00


	//----- nvinfo : EIATTR_KPARAM_INFO
	.align		4
.L_39:
        /*0048*/ 	.byte	0x04, 0x17
        /*004a*/ 	.short	(.L_41 - .L_40)
.L_40:
        /*004c*/ 	.word	0x00000000
        /*0050*/ 	.short	0x0000
        /*0052*/ 	.short	0x0000
        /*0054*/ 	.byte	0x00, 0xf5, 0x21, 0x00


	//----- nvinfo : EIATTR_SPARSE_MMA_MASK
	.align		4
.L_41:
        /*0058*/ 	.byte	0x03, 0x50
        /*005a*/ 	.short	0x0000


	//----- nvinfo : EIATTR_MAXREG_COUNT
	.align		4
        /*005c*/ 	.byte	0x03, 0x1b
        /*005e*/ 	.short	0x00ff


	//----- nvinfo : EIATTR_MERCURY_ISA_VERSION
	.align		4
        /*0060*/ 	.byte	0x03, 0x5f
        /*0062*/ 	.short	0x0101


	//----- nvinfo : EIATTR_VRC_CTA_INIT_COUNT
	.align		4
        /*0064*/ 	.byte	0x02, 0x4a
	.zero		1
	.zero		1


	//----- nvinfo : EIATTR_EXIT_INSTR_OFFSETS
	.align		4
        /*0068*/ 	.byte	0x04, 0x1c
        /*006a*/ 	.short	(.L_43 - .L_42)


	//   ....[0]....
.L_42:
        /*006c*/ 	.word	0x000001f0


	//----- nvinfo : EIATTR_CBANK_PARAM_SIZE
	.align		4
.L_43:
        /*0070*/ 	.byte	0x03, 0x19
        /*0072*/ 	.short	0x0018


	//----- nvinfo : EIATTR_PARAM_CBANK
	.align		4
        /*0074*/ 	.byte	0x04, 0x0a
        /*0076*/ 	.short	(.L_45 - .L_44)
	.align		4
.L_44:
        /*0078*/ 	.word	index@(.nv.constant0._Z12setIyzPlatesPfiiii)
        /*007c*/ 	.short	0x0380
        /*007e*/ 	.short	0x0018


	//----- nvinfo : EIATTR_SW_WAR
	.align		4
.L_45:
        /*0080*/ 	.byte	0x04, 0x36
        /*0082*/ 	.short	(.L_47 - .L_46)
.L_46:
        /*0084*/ 	.word	0x00000008
.L_47:


//--------------------- .nv.info._Z12setIxzPlatesPfiiii --------------------------
	.section	.nv.info._Z12setIxzPlatesPfiiii,"",@"SHT_CUDA_INFO"
	.sectionflags	@""
	.align	4


	//----- nvinfo : EIATTR_CUDA_API_VERSION
	.align		4
        /*0000*/ 	.byte	0x04, 0x37
        /*0002*/ 	.short	(.L_49 - .L_48)
.L_48:
        /*0004*/ 	.word	0x00000082


	//----- nvinfo : EIATTR_KPARAM_INFO
	.align		4
.L_49:
        /*0008*/ 	.byte	0x04, 0x17
        /*000a*/ 	.short	(.L_51 - .L_50)
.L_50:
        /*000c*/ 	.word	0x00000000
        /*0010*/ 	.short	0x0004
        /*0012*/ 	.short	0x0014
        /*0014*/ 	.byte	0x00, 0xf0, 0x11, 0x00


	//----- nvinfo : EIATTR_KPARAM_INFO
	.align		4
.L_51:
        /*0018*/ 	.byte	0x04, 0x17
        /*001a*/ 	.short	(.L_53 - .L_52)
.L_52:
        /*001c*/ 	.word	0x00000000
        /*0020*/ 	.short	0x0003
        /*0022*/ 	.short	0x0010
        /*0024*/ 	.byte	0x00, 0xf0, 0x11, 0x00


	//----- nvinfo : EIATTR_KPARAM_INFO
	.align		4
.L_53:
        /*0028*/ 	.byte	0x04, 0x17
        /*002a*/ 	.short	(.L_55 - .L_54)
.L_54:
        /*002c*/ 	.word	0x00000000
        /*0030*/ 	.short	0x0002
        /*0032*/ 	.short	0x000c
        /*0034*/ 	.byte	0x00, 0xf0, 0x11, 0x00


	//----- nvinfo : EIATTR_KPARAM_INFO
	.align		4
.L_55:
        /*0038*/ 	.byte	0x04, 0x17
        /*003a*/ 	.short	(.L_57 - .L_56)
.L_56:
        /*003c*/ 	.word	0x00000000
        /*0040*/ 	.short	0x0001
        /*0042*/ 	.short	0x0008
        /*0044*/ 	.byte	0x00, 0xf0, 0x11, 0x00


	//----- nvinfo : EIATTR_KPARAM_INFO
	.align		4
.L_57:
        /*0048*/ 	.byte	0x04, 0x17
        /*004a*/ 	.short	(.L_59 - .L_58)
.L_58:
        /*004c*/ 	.word	0x00000000
        /*0050*/ 	.short	0x0000
        /*0052*/ 	.short	0x0000
        /*0054*/ 	.byte	0x00, 0xf5, 0x21, 0x00


	//----- nvinfo : EIATTR_SPARSE_MMA_MASK
	.align		4
.L_59:
        /*0058*/ 	.byte	0x03, 0x50
        /*005a*/ 	.short	0x0000


	//----- nvinfo : EIATTR_MAXREG_COUNT
	.align		4
        /*005c*/ 	.byte	0x03, 0x1b
        /*005e*/ 	.short	0x00ff


	//----- nvinfo : EIATTR_MERCURY_ISA_VERSION
	.align		4
        /*0060*/ 	.byte	0x03, 0x5f
        /*0062*/ 	.short	0x0101


	//----- nvinfo : EIATTR_VRC_CTA_INIT_COUNT
	.align		4
        /*0064*/ 	.byte	0x02, 0x4a
	.zero		1
	.zero		1


	//----- nvinfo : EIATTR_EXIT_INSTR_OFFSETS
	.align		4
        /*0068*/ 	.byte	0x04, 0x1c
        /*006a*/ 	.short	(.L_61 - .L_60)


	//   ....[0]....
.L_60:
        /*006c*/ 	.word	0x000001e0


	//----- nvinfo : EIATTR_CBANK_PARAM_SIZE
	.align		4
.L_61:
        /*0070*/ 	.byte	0x03, 0x19
        /*0072*/ 	.short	0x0018


	//----- nvinfo : EIATTR_PARAM_CBANK
	.align		4
        /*0074*/ 	.byte	0x04, 0x0a
        /*0076*/ 	.short	(.L_63 - .L_62)
	.align		4
.L_62:
        /*0078*/ 	.word	index@(.nv.constant0._Z12setIxzPlatesPfiiii)
        /*007c*/ 	.short	0x0380
        /*007e*/ 	.short	0x0018


	//----- nvinfo : EIATTR_SW_WAR
	.align		4
.L_63:
        /*0080*/ 	.byte	0x04, 0x36
        /*0082*/ 	.short	(.L_65 - .L_64)
.L_64:
        /*0084*/ 	.word	0x00000008
.L_65:


//--------------------- .nv.info._Z12setIxyPlatesPfiiii --------------------------
	.section	.nv.info._Z12setIxyPlatesPfiiii,"",@"SHT_CUDA_INFO"
	.sectionflags	@""
	.align	4


	//----- nvinfo : EIATTR_CUDA_API_VERSION
	.align		4
        /*0000*/ 	.byte	0x04, 0x37
        /*0002*/ 	.short	(.L_67 - .L_66)
.L_66:
        /*0004*/ 	.word	0x00000082


	//----- nvinfo : EIATTR_KPARAM_INFO
	.align		4
.L_67:
        /*0008*/ 	.byte	0x04, 0x17
        /*000a*/ 	.short	(.L_69 - .L_68)
.L_68:
        /*000c*/ 	.word	0x00000000
        /*0010*/ 	.short	0x0004
        /*0012*/ 	.short	0x0014
        /*0014*/ 	.byte	0x00, 0xf0, 0x11, 0x00


	//----- nvinfo : EIATTR_KPARAM_INFO
	.align		4
.L_69:
        /*0018*/ 	.byte	0x04, 0x17
        /*001a*/ 	.short	(.L_71 - .L_70)
.L_70:
        /*001c*/ 	.word	0x00000000
        /*0020*/ 	.short	0x0003
        /*0022*/ 	.short	0x0010
        /*0024*/ 	.byte	0x00, 0xf0, 0x11, 0x00


	//----- nvinfo : EIATTR_KPARAM_INFO
	.align		4
.L_71:
        /*0028*/ 	.byte	0x04, 0x17
        /*002a*/ 	.short	(.L_73 - .L_72)
.L_72:
        /*002c*/ 	.word	0x00000000
        /*0030*/ 	.short	0x0002
        /*0032*/ 	.short	0x000c
        /*0034*/ 	.byte	0x00, 0xf0, 0x11, 0x00


	//----- nvinfo : EIATTR_KPARAM_INFO
	.align		4
.L_73:
        /*0038*/ 	.byte	0x04, 0x17
        /*003a*/ 	.short	(.L_75 - .L_74)
.L_74:
        /*003c*/ 	.word	0x00000000
        /*0040*/ 	.short	0x0001
        /*0042*/ 	.short	0x0008
        /*0044*/ 	.byte	0x00, 0xf0, 0x11, 0x00


	//----- nvinfo : EIATTR_KPARAM_INFO
	.align		4
.L_75:
        /*0048*/ 	.byte	0x04, 0x17
        /*004a*/ 	.short	(.L_77 - .L_76)
.L_76:
        /*004c*/ 	.word	0x00000000
        /*0050*/ 	.short	0x0000
        /*0052*/ 	.short	0x0000
        /*0054*/ 	.byte	0x00, 0xf5, 0x21, 0x00


	//----- nvinfo : EIATTR_SPARSE_MMA_MASK
	.align		4
.L_77:
        /*0058*/ 	.byte	0x03, 0x50
        /*005a*/ 	.short	0x0000


	//----- nvinfo : EIATTR_MAXREG_COUNT
	.align		4
        /*005c*/ 	.byte	0x03, 0x1b
        /*005e*/ 	.short	0x00ff


	//----- nvinfo : EIATTR_MERCURY_ISA_VERSION
	.align		4
        /*0060*/ 	.byte	0x03, 0x5f
        /*0062*/ 	.short	0x0101


	//----- nvinfo : EIATTR_VRC_CTA_INIT_COUNT
	.align		4
        /*0064*/ 	.byte	0x02, 0x4a
	.zero		1
	.zero		1


	//----- nvinfo : EIATTR_EXIT_INSTR_OFFSETS
	.align		4
        /*0068*/ 	.byte	0x04, 0x1c
        /*006a*/ 	.short	(.L_79 - .L_78)


	//   ....[0]....
.L_78:
        /*006c*/ 	.word	0x000001e0


	//----- nvinfo : EIATTR_CBANK_PARAM_SIZE
	.align		4
.L_79:
        /*0070*/ 	.byte	0x03, 0x19
        /*0072*/ 	.short	0x0018


	//----- nvinfo : EIATTR_PARAM_CBANK
	.align		4
        /*0074*/ 	.byte	0x04, 0x0a
        /*0076*/ 	.short	(.L_81 - .L_80)
	.align		4
.L_80:
        /*0078*/ 	.word	index@(.nv.constant0._Z12setIxyPlatesPfiiii)
        /*007c*/ 	.short	0x0380
        /*007e*/ 	.short	0x0018


	//----- nvinfo : EIATTR_SW_WAR
	.align		4
.L_81:
        /*0080*/ 	.byte	0x04, 0x36
        /*0082*/ 	.short	(.L_83 - .L_82)
.L_82:
        /*0084*/ 	.word	0x00000008
.L_83:


//--------------------- .nv.info._Z13packIyzPlatesPfS_iiiii --------------------------
	.section	.nv.info._Z13packIyzPlatesPfS_iiiii,"",@"SHT_CUDA_INFO"
	.sectionflags	@""
	.align	4


	//----- nvinfo : EIATTR_CUDA_API_VERSION
	.align		4
        /*0000*/ 	.byte	0x04, 0x37
        /*0002*/ 	.short	(.L_85 - .L_84)
.L_84:
        /*0004*/ 	.word	0x00000082


	//----- nvinfo : EIATTR_KPARAM_INFO
	.align		4
.L_85:
        /*0008*/ 	.byte	0x04, 0x17
        /*000a*/ 	.short	(.L_87 - .L_86)
.L_86:
        /*000c*/ 	.word	0x00000000
        /*0010*/ 	.short	0x0006
        /*0012*/ 	.short	0x0020
        /*0014*/ 	.byte	0x00, 0xf0, 0x11, 0x00


	//----- nvinfo : EIATTR_KPARAM_INFO
	.align		4
.L_87:
        /*0018*/ 	.byte	0x04, 0x17
        /*001a*/ 	.short	(.L_89 - .L_88)
.L_88:
        /*001c*/ 	.word	0x00000000
        /*0020*/ 	.short	0x0005
        /*0022*/ 	.short	0x001c
        /*0024*/ 	.byte	0x00, 0xf0, 0x11, 0x00


	//----- nvinfo : EIATTR_KPARAM_INFO
	.align		4
.L_89:
        /*0028*/ 	.byte	0x04, 0x17
        /*002a*/ 	.short	(.L_91 - .L_90)
.L_90:
        /*002c*/ 	.word	0x00000000
        /*0030*/ 	.short	0x0004
        /*0032*/ 	.short	0x0018
        /*0034*/ 	.byte	0x00, 0xf0, 0x11, 0x00


	//----- nvinfo : EIATTR_KPARAM_INFO
	.align		4
.L_91:
        /*0038*/ 	.byte	0x04, 0x17
        /*003a*/ 	.short	(.L_93 - .L_92)
.L_92:
        /*003c*/ 	.word	0x00000000
        /*0040*/ 	.short	0x0003
        /*0042*/ 	.short	0x0014
        /*0044*/ 	.byte	0x00, 0xf0, 0x11, 0x00


	//----- nvinfo : EIATTR_KPARAM_INFO
	.align		4
.L_93:
        /*0048*/ 	.byte	0x04, 0x17
        /*004a*/ 	.short	(.L_95 - .L_94)
.L_94:
        /*004c*/ 	.word	0x00000000
        /*0050*/ 	.short	0x0002
        /*0052*/ 	.short	0x0010
        /*0054*/ 	.byte	0x00, 0xf0, 0x11, 0x00


	//----- nvinfo : EIATTR_KPARAM_INFO
	.align		4
.L_95:
        /*0058*/ 	.byte	0x04, 0x17
        /*005a*/ 	.short	(.L_97 - .L_96)
.L_96:
        /*005c*/ 	.word	0x00000000
        /*0060*/ 	.short	0x0001
        /*0062*/ 	.short	0x0008
        /*0064*/ 	.byte	0x00, 0xf5, 0x21, 0x00


	//----- nvinfo : EIATTR_KPARAM_INFO
	.align		4
.L_97:
        /*0068*/ 	.byte	0x04, 0x17
        /*006a*/ 	.short	(.L_99 - .L_98)
.L_98:
        /*006c*/ 	.word	0x00000000
        /*0070*/ 	.short	0x0000
        /*0072*/ 	.short	0x0000
        /*0074*/ 	.byte	0x00, 0xf5, 0x21, 0x00


	//----- nvinfo : EIATTR_SPARSE_MMA_MASK
	.align		4
.L_99:
        /*0078*/ 	.byte	0x03, 0x50
        /*007a*/ 	.short	0x0000


	//----- nvinfo : EIATTR_MAXREG_COUNT
	.align		4
        /*007c*/ 	.byte	0x03, 0x1b
        /*007e*/ 	.short	0x00ff


	//----- nvinfo : EIATTR_MERCURY_ISA_VERSION
	.align		4
        /*0080*/ 	.byte	0x03, 0x5f
        /*0082*/ 	.short	0x0101


	//----- nvinfo : EIATTR_VRC_CTA_INIT_COUNT
	.align		4
        /*0084*/ 	.byte	0x02, 0x4a
	.zero		1
	.zero		1


	//----- nvinfo : EIATTR_EXIT_INSTR_OFFSETS
	.align		4
        /*0088*/ 	.byte	0x04, 0x1c
        /*008a*/ 	.short	(.L_101 - .L_100)


	//   ....[0]....
.L_100:
        /*008c*/ 	.word	0x00000210


	//----- nvinfo : EIATTR_CBANK_PARAM_SIZE
	.align		4
.L_101:
        /*0090*/ 	.byte	0x03, 0x19
        /*0092*/ 	.short	0x0024


	//----- nvinfo : EIATTR_PARAM_CBANK
	.align		4
        /*0094*/ 	.byte	0x04, 0x0a
        /*0096*/ 	.short	(.L_103 - .L_102)
	.align		4
.L_102:
        /*0098*/ 	.word	index@(.nv.constant0._Z13packIyzPlatesPfS_iiiii)
        /*009c*/ 	.short	0x0380
        /*009e*/ 	.short	0x0024


	//----- nvinfo : EIATTR_SW_WAR
	.align		4
.L_103:
        /*00a0*/ 	.byte	0x04, 0x36
        /*00a2*/ 	.short	(.L_105 - .L_104)
.L_104:
        /*00a4*/ 	.word	0x00000008
.L_105:


//--------------------- .nv.info._Z15unpackOyzPlatesPfS_iiiii --------------------------
	.section	.nv.info._Z15unpackOyzPlatesPfS_iiiii,"",@"SHT_CUDA_INFO"
	.sectionflags	@""
	.align	4


	//----- nvinfo : EIATTR_CUDA_API_VERSION
	.align		4
        /*0000*/ 	.byte	0x04, 0x37
        /*0002*/ 	.short	(.L_107 - .L_106)
.L_106:
        /*0004*/ 	.word	0x00000082


	//----- nvinfo : EIATTR_KPARAM_INFO
	.align		4
.L_107:
        /*0008*/ 	.byte	0x04, 0x17
        /*000a*/ 	.short	(.L_109 - .L_108)
.L_108:
        /*000c*/ 	.word	0x00000000
        /*0010*/ 	.short	0x0006
        /*0012*/ 	.short	0x0020
        /*0014*/ 	.byte	0x00, 0xf0, 0x11, 0x00


	//----- nvinfo : EIATTR_KPARAM_INFO
	.align		4
.L_109:
        /*0018*/ 	.byte	0x04, 0x17
        /*001a*/ 	.short	(.L_111 - .L_110)
.L_110:
        /*001c*/ 	.word	0x00000000
        /*0020*/ 	.short	0x0005
        /*0022*/ 	.short	0x001c
        /*0024*/ 	.byte	0x00, 0xf0, 0x11, 0x00


	//----- nvinfo : EIATTR_KPARAM_INFO
	.align		4
.L_111:
        /*0028*/ 	.byte	0x04, 0x17
        /*002a*/ 	.short	(.L_113 - .L_112)
.L_112:
        /*002c*/ 	.word	0x00000000
        /*0030*/ 	.short	0x0004
        /*0032*/ 	.short	0x0018
        /*0034*/ 	.byte	0x00, 0xf0, 0x11, 0x00


	//----- nvinfo : EIATTR_KPARAM_INFO
	.align		4
.L_113:
        /*0038*/ 	.byte	0x04, 0x17
        /*003a*/ 	.short	(.L_115 - .L_114)
.L_114:
        /*003c*/ 	.word	0x00000000
        /*0040*/ 	.short	0x0003
        /*0042*/ 	.short	0x0014
        /*0044*/ 	.byte	0x00, 0xf0, 0x11, 0x00


	//----- nvinfo : EIATTR_KPARAM_INFO
	.align		4
.L_115:
        /*0048*/ 	.byte	0x04, 0x17
        /*004a*/ 	.short	(.L_117 - .L_116)
.L_116:
        /*004c*/ 	.word	0x00000000
        /*0050*/ 	.short	0x0002
        /*0052*/ 	.short	0x0010
        /*0054*/ 	.byte	0x00, 0xf0, 0x11, 0x00


	//----- nvinfo : EIATTR_KPARAM_INFO
	.align		4
.L_117:
        /*0058*/ 	.byte	0x04, 0x17
        /*005a*/ 	.short	(.L_119 - .L_118)
.L_118:
        /*005c*/ 	.word	0x00000000
        /*0060*/ 	.short	0x0001
        /*0062*/ 	.short	0x0008
        /*0064*/ 	.byte	0x00, 0xf5, 0x21, 0x00


	//----- nvinfo : EIATTR_KPARAM_INFO
	.align		4
.L_119:
        /*0068*/ 	.byte	0x04, 0x17
        /*006a*/ 	.short	(.L_121 - .L_120)
.L_120:
        /*006c*/ 	.word	0x00000000
        /*0070*/ 	.short	0x0000
        /*0072*/ 	.short	0x0000
        /*0074*/ 	.byte	0x00, 0xf5, 0x21, 0x00


	//----- nvinfo : EIATTR_SPARSE_MMA_MASK
	.align		4
.L_121:
        /*0078*/ 	.byte	0x03, 0x50
        /*007a*/ 	.short	0x0000


	//----- nvinfo : EIATTR_MAXREG_COUNT
	.align		4
        /*007c*/ 	.byte	0x03, 0x1b
        /*007e*/ 	.short	0x00ff


	//----- nvinfo : EIATTR_MERCURY_ISA_VERSION
	.align		4
        /*0080*/ 	.byte	0x03, 0x5f
        /*0082*/ 	.short	0x0101


	//----- nvinfo : EIATTR_VRC_CTA_INIT_COUNT
	.align		4
        /*0084*/ 	.byte	0x02, 0x4a
	.zero		1
	.zero		1


	//----- nvinfo : EIATTR_EXIT_INSTR_OFFSETS
	.align		4
        /*0088*/ 	.byte	0x04, 0x1c
        /*008a*/ 	.short	(.L_123 - .L_122)


	//   ....[0]....
.L_122:
        /*008c*/ 	.word	0x000001e0


	//----- nvinfo : EIATTR_CBANK_PARAM_SIZE
	.align		4
.L_123:
        /*0090*/ 	.byte	0x03, 0x19
        /*0092*/ 	.short	0x0024


	//----- nvinfo : EIATTR_PARAM_CBANK
	.align		4
        /*0094*/ 	.byte	0x04, 0x0a
        /*0096*/ 	.short	(.L_125 - .L_124)
	.align		4
.L_124:
        /*0098*/ 	.word	index@(.nv.constant0._Z15unpackOyzPlatesPfS_iiiii)
        /*009c*/ 	.short	0x0380
        /*009e*/ 	.short	0x0024


	//----- nvinfo : EIATTR_SW_WAR
	.align		4
.L_125:
        /*00a0*/ 	.byte	0x04, 0x36
        /*00a2*/ 	.short	(.L_127 - .L_126)
.L_126:
        /*00a4*/ 	.word	0x00000008
.L_127:


//--------------------- .nv.callgraph             --------------------------
	.section	.nv.callgraph,"",@"SHT_CUDA_CALLGRAPH"
	.align	4
	.sectionentsize	8
	.align		4
        /*0000*/ 	.word	0x00000000
	.align		4
        /*0004*/ 	.word	0xffffffff
	.align		4
        /*0008*/ 	.word	0x00000000
	.align		4
        /*000c*/ 	.word	0xfffffffe
	.align		4
        /*0010*/ 	.word	0x00000000
	.align		4
        /*0014*/ 	.word	0xfffffffd
	.align		4
        /*0018*/ 	.word	0x00000000
	.align		4
        /*001c*/ 	.word	0xfffffffc


//--------------------- .text._Z12setIyzPlatesPfiiii --------------------------
	.section	.text._Z12setIyzPlatesPfiiii,"ax",@progbits
	.align	128
        .global         _Z12setIyzPlatesPfiiii
        .type           _Z12setIyzPlatesPfiiii,@function
        .size           _Z12setIyzPlatesPfiiii,(.L_x_5 - _Z12setIyzPlatesPfiiii)
        .other          _Z12setIyzPlatesPfiiii,@"STO_CUDA_ENTRY STV_DEFAULT"
_Z12setIyzPlatesPfiiii:
.text._Z12setIyzPlatesPfiiii:
[----:B------:R-:W-:Y:S01]  /*0000*/  LDC R1, c[0x0][0x37c] ;  /* 0x0000df00ff017b82 */ /* 0x000fe20000000800 */
[----:B------:R-:W0:Y:S07]  /*0010*/  S2R R3, SR_TID.Y ;  /* 0x0000000000037919 */ /* 0x000e2e0000002200 */
[----:B------:R-:W1:Y:S01]  /*0020*/  LDC.64 R8, c[0x0][0x388] ;  /* 0x0000e200ff087b82 */ /* 0x000e620000000a00 */
[----:B------:R-:W1:Y:S01]  /*0030*/  LDCU.64 UR4, c[0x0][0x390] ;  /* 0x00007200ff0477ac */ /* 0x000e620008000a00 */
[----:B------:R-:W2:Y:S01]  /*0040*/  S2R R2, SR_TID.Z ;  /* 0x0000000000027919 */ /* 0x000ea20000002300 */
[----:B------:R-:W3:Y:S01]  /*0050*/  S2R R4, SR_TID.X ;  /* 0x0000000000047919 */ /* 0x000ee20000002100 */
[----:B-1----:R-:W-:-:S04]  /*0060*/  VIADD R0, R8, UR4 ;  /* 0x0000000408007c36 */ /* 0x002fc80008000000 */
[----:B------:R-:W-:Y:S02]  /*0070*/  IMAD R0, R0, UR5, RZ ;  /* 0x0000000500007c24 */ /* 0x000fe4000f8e02ff */
[----:B0-----:R-:W-:-:S03]  /*0080*/  IMAD R3, R3, R8, RZ ;  /* 0x0000000803037224 */ /* 0x001fc600078e02ff */
[----:B------:R-:W-:Y:S01]  /*0090*/  LEA R0, R0, UR5, 0x1 ;  /* 0x0000000500007c11 */ /* 0x000fe2000f8e08ff */
[----:B--2---:R-:W-:-:S05]  /*00a0*/  IMAD R2, R2, UR4, RZ ;  /* 0x0000000402027c24 */ /* 0x004fca000f8e02ff */
[----:B---3--:R-:W-:Y:S02]  /*00b0*/  IADD3 R5, P0, P1, R2, R3, R4 ;  /* 0x0000000302057210 */ /* 0x008fe4000791e004 */
[----:B------:R-:W0:Y:S02]  /*00c0*/  LDC.64 R2, c[0x0][0x380] ;  /* 0x0000e000ff027b82 */ /* 0x000e240000000a00 */
[----:B------:R-:W-:Y:S02]  /*00d0*/  IADD3.X R7, PT, PT, RZ, RZ, RZ, P0, P1 ;  /* 0x000000ffff077210 */ /* 0x000fe400007e24ff */
[C---:B------:R-:W-:Y:S01]  /*00e0*/  IADD3 R4, P0, PT, R0.reuse, R5, RZ ;  /* 0x0000000500047210 */ /* 0x040fe20007f1e0ff */
[----:B------:R-:W-:Y:S01]  /*00f0*/  VIADD R5, R9, -UR5 ;  /* 0x8000000509057c36 */ /* 0x000fe20008000000 */
[----:B------:R-:W1:Y:S02]  /*0100*/  LDCU.64 UR4, c[0x0][0x358] ;  /* 0x00006b00ff0477ac */ /* 0x000e640008000a00 */
[----:B------:R-:W-:-:S02]  /*0110*/  LEA.HI.X.SX32 R0, R0, R7, 0x1, P0 ;  /* 0x0000000700007211 */ /* 0x000fc400000f0eff */
[C---:B------:R-:W-:Y:S02]  /*0120*/  IADD3 R8, P0, PT, R5.reuse, R4, RZ ;  /* 0x0000000405087210 */ /* 0x040fe40007f1e0ff */
[-C--:B------:R-:W-:Y:S02]  /*0130*/  LOP3.LUT R7, RZ, R0.reuse, RZ, 0x33, !PT ;  /* 0x00000000ff077212 */ /* 0x080fe400078e33ff */
[----:B------:R-:W-:Y:S02]  /*0140*/  LEA.HI.X.SX32 R9, R5, R0, 0x1, P0 ;  /* 0x0000000005097211 */ /* 0x000fe400000f0eff */
[----:B------:R-:W-:Y:S02]  /*0150*/  LOP3.LUT R6, RZ, R4, RZ, 0x33, !PT ;  /* 0x00000004ff067212 */ /* 0x000fe400078e33ff */
[----:B------:R-:W-:Y:S02]  /*0160*/  LOP3.LUT R9, RZ, R9, RZ, 0x33, !PT ;  /* 0x00000009ff097212 */ /* 0x000fe400078e33ff */
[----:B------:R-:W-:Y:S01]  /*0170*/  LOP3.LUT R8, RZ, R8, RZ, 0x33, !PT ;  /* 0x00000008ff087212 */ /* 0x000fe200078e33ff */
[----:B------:R-:W1:Y:S01]  /*0180*/  I2F.S64 R7, R6 ;  /* 0x0000000600077312 */ /* 0x000e620000301400 */
[----:B0-----:R-:W-:-:S04]  /*0190*/  LEA R2, P0, R4, R2, 0x2 ;  /* 0x0000000204027211 */ /* 0x001fc800078010ff */
[----:B------:R-:W-:-:S03]  /*01a0*/  LEA.HI.X R3, R4, R3, R0, 0x2, P0 ;  /* 0x0000000304037211 */ /* 0x000fc600000f1400 */
[----:B------:R-:W0:Y:S01]  /*01b0*/  I2F.S64 R9, R8 ;  /* 0x0000000800097312 */ /* 0x000e220000301400 */
[----:B------:R-:W-:Y:S01]  /*01c0*/  IMAD.WIDE R4, R5, 0x4, R2 ;  /* 0x0000000405047825 */ /* 0x000fe200078e0202 */
[----:B-1----:R-:W-:Y:S04]  /*01d0*/  STG.E desc[UR4][R2.64], R7 ;  /* 0x0000000702007986 */ /* 0x002fe8000c101904 */
[----:B0-----:R-:W-:Y:S01]  /*01e0*/  STG.E desc[UR4][R4.64], R9 ;  /* 0x0000000904007986 */ /* 0x001fe2000c101904 */
[----:B------:R-:W-:Y:S05]  /*01f0*/  EXIT ;  /* 0x000000000000794d */ /* 0x000fea0003800000 */
.L_x_0:
[----:B------:R-:W-:-:S00]  /*0200*/  BRA `(.L_x_0) ;  /* 0xfffffffc00fc7947 */ /* 0x000fc0000383ffff */
[----:B------:R-:W-:-:S00]  /*0210*/  NOP ;  /* 0x0000000000007918 */ /* 0x000fc00000000000 */
        /* <DEDUP_REMOVED lines=14> */
.L_x_5:


//--------------------- .text._Z12setIxzPlatesPfiiii --------------------------
	.section	.text._Z12setIxzPlatesPfiiii,"ax",@progbits
	.align	128
        .global         _Z12setIxzPlatesPfiiii
        .type           _Z12setIxzPlatesPfiiii,@function
        .size           _Z12setIxzPlatesPfiiii,(.L_x_6 - _Z12setIxzPlatesPfiiii)
        .other          _Z12setIxzPlatesPfiiii,@"STO_CUDA_ENTRY STV_DEFAULT"
_Z12setIxzPlatesPfiiii:
.text._Z12setIxzPlatesPfiiii:
[----:B------:R-:W-:Y:S01]  /*0000*/  LDC R1, c[0x0][0x37c] ;  /* 0x0000df00ff017b82 */ /* 0x000fe20000000800 */
[----:B------:R-:W0:Y:S01]  /*0010*/  S2R R3, SR_TID.Z ;  /* 0x0000000000037919 */ /* 0x000e220000002300 */
[----:B------:R-:W1:Y:S06]  /*0020*/  LDCU.128 UR8, c[0x0][0x380] ;  /* 0x00007000ff0877ac */ /* 0x000e6c0008000c00 */
[----:B------:R-:W2:Y:S01]  /*0030*/  LDC.64 R4, c[0x0][0x390] ;  /* 0x0000e400ff047b82 */ /* 0x000ea20000000a00 */
[----:B------:R-:W3:Y:S01]  /*0040*/  S2R R0, SR_TID.Y ;  /* 0x0000000000007919 */ /* 0x000ee20000002200 */
[----:B------:R-:W4:Y:S01]  /*0050*/  S2R R2, SR_TID.X ;  /* 0x0000000000027919 */ /* 0x000f220000002100 */
[----:B-1----:R-:W-:-:S02]  /*0060*/  ULEA UR4, UR11, UR10, 0x1 ;  /* 0x0000000a0b047291 */ /* 0x002fc4000f8e08ff */
[----:B0-----:R-:W-:Y:S02]  /*0070*/  IMAD R3, R3, UR11, RZ ;  /* 0x0000000b03037c24 */ /* 0x001fe4000f8e02ff */
[----:B---3--:R-:W-:-:S05]  /*0080*/  IMAD R0, R0, UR10, RZ ;  /* 0x0000000a00007c24 */ /* 0x008fca000f8e02ff */
[----:B----4-:R-:W-:Y:S01]  /*0090*/  IADD3 R3, P0, P1, R3, R0, R2 ;  /* 0x0000000003037210 */ /* 0x010fe2000791e002 */
[--C-:B--2---:R-:W-:Y:S01]  /*00a0*/  IMAD R0, R5, UR4, R5.reuse ;  /* 0x0000000405007c24 */ /* 0x104fe2000f8e0205 */
[----:B------:R-:W0:Y:S01]  /*00b0*/  LDCU.64 UR4, c[0x0][0x358] ;  /* 0x00006b00ff0477ac */ /* 0x000e220008000a00 */
[----:B------:R-:W-:Y:S01]  /*00c0*/  IMAD.IADD R2, R4, 0x1, -R5 ;  /* 0x0000000104027824 */ /* 0x000fe200078e0a05 */
[----:B------:R-:W-:Y:S02]  /*00d0*/  IADD3.X R7, PT, PT, RZ, RZ, RZ, P0, P1 ;  /* 0x000000ffff077210 */ /* 0x000fe400007e24ff */
[----:B------:R-:W-:Y:S01]  /*00e0*/  IADD3 R4, P0, PT, R0, R3, RZ ;  /* 0x0000000300047210 */ /* 0x000fe20007f1e0ff */
[----:B------:R-:W-:-:S03]  /*00f0*/  IMAD R5, R2, UR10, RZ ;  /* 0x0000000a02057c24 */ /* 0x000fc6000f8e02ff */
[----:B------:R-:W-:Y:S02]  /*0100*/  LEA.HI.X.SX32 R0, R0, R7, 0x1, P0 ;  /* 0x0000000700007211 */ /* 0x000fe400000f0eff */
[C---:B------:R-:W-:Y:S02]  /*0110*/  IADD3 R8, P0, PT, R5.reuse, R4, RZ ;  /* 0x0000000405087210 */ /* 0x040fe40007f1e0ff */
[-C--:B------:R-:W-:Y:S02]  /*0120*/  LOP3.LUT R7, RZ, R0.reuse, RZ, 0x33, !PT ;  /* 0x00000000ff077212 */ /* 0x080fe400078e33ff */
[----:B------:R-:W-:Y:S02]  /*0130*/  LEA.HI.X.SX32 R2, R5, R0, 0x1, P0 ;  /* 0x0000000005027211 */ /* 0x000fe400000f0eff */
[----:B------:R-:W-:Y:S02]  /*0140*/  LOP3.LUT R6, RZ, R4, RZ, 0x33, !PT ;  /* 0x00000004ff067212 */ /* 0x000fe400078e33ff */
[----:B------:R-:W-:-:S02]  /*0150*/  LOP3.LUT R9, RZ, R2, RZ, 0x33, !PT ;  /* 0x00000002ff097212 */ /* 0x000fc400078e33ff */
[----:B------:R-:W-:Y:S01]  /*0160*/  LOP3.LUT R8, RZ, R8, RZ, 0x33, !PT ;  /* 0x00000008ff087212 */ /* 0x000fe200078e33ff */
[----:B------:R-:W0:Y:S01]  /*0170*/  I2F.S64 R7, R6 ;  /* 0x0000000600077312 */ /* 0x000e220000301400 */
[----:B------:R-:W-:-:S04]  /*0180*/  LEA R2, P0, R4, UR8, 0x2 ;  /* 0x0000000804027c11 */ /* 0x000fc8000f8010ff */
[----:B------:R-:W-:-:S03]  /*0190*/  LEA.HI.X R3, R4, UR9, R0, 0x2, P0 ;  /* 0x0000000904037c11 */ /* 0x000fc600080f1400 */
[----:B------:R-:W1:Y:S01]  /*01a0*/  I2F.S64 R9, R8 ;  /* 0x0000000800097312 */ /* 0x000e620000301400 */
[----:B------:R-:W-:Y:S01]  /*01b0*/  IMAD.WIDE R4, R5, 0x4, R2 ;  /* 0x0000000405047825 */ /* 0x000fe200078e0202 */
[----:B0-----:R-:W-:Y:S04]  /*01c0*/  STG.E desc[UR4][R2.64], R7 ;  /* 0x0000000702007986 */ /* 0x001fe8000c101904 */
[----:B-1----:R-:W-:Y:S01]  /*01d0*/  STG.E desc[UR4][R4.64], R9 ;  /* 0x0000000904007986 */ /* 0x002fe2000c101904 */
[----:B------:R-:W-:Y:S05]  /*01e0*/  EXIT ;  /* 0x000000000000794d */ /* 0x000fea0003800000 */
.L_x_1:
        /* <DEDUP_REMOVED lines=9> */
.L_x_6:


//--------------------- .text._Z12setIxyPlatesPfiiii --------------------------
	.section	.text._Z12setIxyPlatesPfiiii,"ax",@progbits
	.align	128
        .global         _Z12setIxyPlatesPfiiii
        .type           _Z12setIxyPlatesPfiiii,@function
        .size           _Z12setIxyPlatesPfiiii,(.L_x_7 - _Z12setIxyPlatesPfiiii)
        .other          _Z12setIxyPlatesPfiiii,@"STO_CUDA_ENTRY STV_DEFAULT"
_Z12setIxyPlatesPfiiii:
.text._Z12setIxyPlatesPfiiii:
[----:B------:R-:W-:Y:S01]  /*0000*/  LDC R1, c[0x0][0x37c] ;  /* 0x0000df00ff017b82 */ /* 0x000fe20000000800 */
[----:B------:R-:W0:Y:S01]  /*0010*/  S2R R0, SR_TID.Y ;  /* 0x0000000000007919 */ /* 0x000e220000002200 */
[----:B------:R-:W1:Y:S06]  /*0020*/  LDCU.128 UR8, c[0x0][0x380] ;  /* 0x00007000ff0877ac */ /* 0x000e6c0008000c00 */
[----:B------:R-:W2:Y:S01]  /*0030*/  LDC.64 R4, c[0x0][0x390] ;  /* 0x0000e400ff047b82 */ /* 0x000ea20000000a00 */
[----:B------:R-:W3:Y:S01]  /*0040*/  S2R R3, SR_TID.Z ;  /* 0x0000000000037919 */ /* 0x000ee20000002300 */
[----:B------:R-:W4:Y:S01]  /*0050*/  S2R R2, SR_TID.X ;  /* 0x0000000000027919 */ /* 0x000f220000002100 */
[----:B-1----:R-:W-:-:S02]  /*0060*/  UIADD3 UR4, UPT, UPT, UR10, UR11, URZ ;  /* 0x0000000b0a047290 */ /* 0x002fc4000fffe0ff */
        /* <DEDUP_REMOVED lines=24> */
.L_x_2:
        /* <DEDUP_REMOVED lines=9> */
.L_x_7:


//--------------------- .text._Z13packIyzPlatesPfS_iiiii --------------------------
	.section	.text._Z13packIyzPlatesPfS_iiiii,"ax",@progbits
	.align	128
        .global         _Z13packIyzPlatesPfS_iiiii
        .type           _Z13packIyzPlatesPfS_iiiii,@function
        .size           _Z13packIyzPlatesPfS_iiiii,(.L_x_8 - _Z13packIyzPlatesPfS_iiiii)
        .other          _Z13packIyzPlatesPfS_iiiii,@"STO_CUDA_ENTRY STV_DEFAULT"
_Z13packIyzPlatesPfS_iiiii:
.text._Z13packIyzPlatesPfS_iiiii:
[----:B------:R-:W-:Y:S01]  /*0000*/  LDC R1, c[0x0][0x37c] ;  /* 0x0000df00ff017b82 */ /* 0x000fe20000000800 */
[----:B------:R-:W0:Y:S07]  /*0010*/  S2R R8, SR_TID.Z ;  /* 0x0000000000087919 */ /* 0x000e2e0000002300 */
[----:B------:R-:W1:Y:S01]  /*0020*/  LDC.64 R2, c[0x0][0x398] ;  /* 0x0000e600ff027b82 */ /* 0x000e620000000a00 */
[----:B------:R-:W2:Y:S01]  /*0030*/  LDCU UR5, c[0x0][0x3a0] ;  /* 0x00007400ff0577ac */ /* 0x000ea20008000800 */
[----:B------:R-:W3:Y:S01]  /*0040*/  S2R R11, SR_TID.Y ;  /* 0x00000000000b7919 */ /* 0x000ee20000002200 */
[----:B------:R-:W4:Y:S01]  /*0050*/  LDCU.64 UR8, c[0x0][0x380] ;  /* 0x00007000ff0877ac */ /* 0x000f220008000a00 */
[----:B------:R-:W5:Y:S04]  /*0060*/  S2R R9, SR_TID.X ;  /* 0x0000000000097919 */ /* 0x000f680000002100 */
[----:B------:R-:W1:Y:S01]  /*0070*/  LDC.64 R4, c[0x0][0x390] ;  /* 0x0000e400ff047b82 */ /* 0x000e620000000a00 */
[----:B------:R-:W4:Y:S07]  /*0080*/  LDCU.64 UR6, c[0x0][0x358] ;  /* 0x00006b00ff0677ac */ /* 0x000f2e0008000a00 */
[----:B------:R-:W4:Y:S01]  /*0090*/  LDC.64 R6, c[0x0][0x388] ;  /* 0x0000e200ff067b82 */ /* 0x000f220000000a00 */
[----:B--2---:R-:W-:Y:S01]  /*00a0*/  USHF.L.U32 UR4, UR5, 0x1, URZ ;  /* 0x0000000105047899 */ /* 0x004fe200080006ff */
[----:B-1----:R-:W-:-:S02]  /*00b0*/  IMAD.IADD R0, R3, 0x1, R4 ;  /* 0x0000000103007824 */ /* 0x002fc400078e0204 */
[----:B0-----:R-:W-:Y:S02]  /*00c0*/  IMAD R3, R8, R3, RZ ;  /* 0x0000000308037224 */ /* 0x001fe400078e02ff */
[----:B---3--:R-:W-:Y:S02]  /*00d0*/  IMAD R4, R11, R4, RZ ;  /* 0x000000040b047224 */ /* 0x008fe400078e02ff */
[----:B------:R-:W-:Y:S01]  /*00e0*/  IMAD R0, R0, UR5, RZ ;  /* 0x0000000500007c24 */ /* 0x000fe2000f8e02ff */
[----:B-----5:R-:W-:Y:S01]  /*00f0*/  ISETP.GE.U32.AND P0, PT, R9, UR5, PT ;  /* 0x0000000509007c0c */ /* 0x020fe2000bf06070 */
[----:B------:R-:W-:Y:S01]  /*0100*/  VIADD R5, R5, -UR4 ;  /* 0x8000000405057c36 */ /* 0x000fe20008000000 */
[----:B------:R-:W-:Y:S02]  /*0110*/  IADD3 R3, P1, P2, R3, R4, R9 ;  /* 0x0000000403037210 */ /* 0x000fe40007a3e009 */
[----:B------:R-:W-:Y:S02]  /*0120*/  LEA R0, R0, UR5, 0x1 ;  /* 0x0000000500007c11 */ /* 0x000fe4000f8e08ff */
[----:B------:R-:W-:-:S02]  /*0130*/  SEL R5, R5, RZ, P0 ;  /* 0x000000ff05057207 */ /* 0x000fc40000000000 */
[----:B------:R-:W-:Y:S02]  /*0140*/  IADD3.X R4, PT, PT, RZ, RZ, RZ, P1, P2 ;  /* 0x000000ffff047210 */ /* 0x000fe40000fe44ff */
[--C-:B------:R-:W-:Y:S02]  /*0150*/  IADD3 R3, P0, P1, R5, R3, R0.reuse ;  /* 0x0000000305037210 */ /* 0x100fe4000791e000 */
[----:B------:R-:W-:Y:S02]  /*0160*/  SHF.R.S32.HI R0, RZ, 0x1f, R0 ;  /* 0x0000001fff007819 */ /* 0x000fe40000011400 */
[----:B------:R-:W-:-:S04]  /*0170*/  SHF.R.S32.HI R5, RZ, 0x1f, R5 ;  /* 0x0000001fff057819 */ /* 0x000fc80000011405 */
[----:B------:R-:W-:Y:S02]  /*0180*/  IADD3.X R0, PT, PT, R5, R4, R0, P0, P1 ;  /* 0x0000000405007210 */ /* 0x000fe400007e2400 */
[----:B----4-:R-:W-:-:S04]  /*0190*/  LEA R4, P0, R3, UR8, 0x2 ;  /* 0x0000000803047c11 */ /* 0x010fc8000f8010ff */
[----:B------:R-:W-:-:S06]  /*01a0*/  LEA.HI.X R5, R3, UR9, R0, 0x2, P0 ;  /* 0x0000000903057c11 */ /* 0x000fcc00080f1400 */
[----:B------:R-:W2:Y:S01]  /*01b0*/  LDG.E R5, desc[UR6][R4.64] ;  /* 0x0000000604057981 */ /* 0x000ea2000c1e1900 */
[----:B------:R-:W-:-:S04]  /*01c0*/  VIADD R2, R2, -UR4 ;  /* 0x8000000402027c36 */ /* 0x000fc80008000000 */
[----:B------:R-:W-:-:S04]  /*01d0*/  IMAD R2, R2, R8, R11 ;  /* 0x0000000802027224 */ /* 0x000fc800078e020b */
[----:B------:R-:W-:-:S04]  /*01e0*/  IMAD R3, R2, UR4, R9 ;  /* 0x0000000402037c24 */ /* 0x000fc8000f8e0209 */
[----:B------:R-:W-:-:S05]  /*01f0*/  IMAD.WIDE.U32 R2, R3, 0x4, R6 ;  /* 0x0000000403027825 */ /* 0x000fca00078e0006 */
[----:B--2---:R-:W-:Y:S01]  /*0200*/  STG.E desc[UR6][R2.64], R5 ;  /* 0x0000000502007986 */ /* 0x004fe2000c101906 */
[----:B------:R-:W-:Y:S05]  /*0210*/  EXIT ;  /* 0x000000000000794d */ /* 0x000fea0003800000 */
.L_x_3:
        /* <DEDUP_REMOVED lines=14> */
.L_x_8:


//--------------------- .text._Z15unpackOyzPlatesPfS_iiiii --------------------------
	.section	.text._Z15unpackOyzPlatesPfS_iiiii,"ax",@progbits
	.align	128
        .global         _Z15unpackOyzPlatesPfS_iiiii
        .type           _Z15unpackOyzPlatesPfS_iiiii,@function
        .size           _Z15unpackOyzPlatesPfS_iiiii,(.L_x_9 - _Z15unpackOyzPlatesPfS_iiiii)
        .other          _Z15unpackOyzPlatesPfS_iiiii,@"STO_CUDA_ENTRY STV_DEFAULT"
_Z15unpackOyzPlatesPfS_iiiii:
.text._Z15unpackOyzPlatesPfS_iiiii:
[----:B------:R-:W-:Y:S01]  /*0000*/  LDC R1, c[0x0][0x37c] ;  /* 0x0000df00ff017b82 */ /* 0x000fe20000000800 */
[----:B------:R-:W0:Y:S07]  /*0010*/  S2R R11, SR_TID.Y ;  /* 0x00000000000b7919 */ /* 0x000e2e0000002200 */
[----:B------:R-:W0:Y:S01]  /*0020*/  LDC.64 R12, c[0x0][0x398] ;  /* 0x0000e600ff0c7b82 */ /* 0x000e220000000a00 */
[----:B------:R-:W1:Y:S01]  /*0030*/  LDCU UR6, c[0x0][0x3a0] ;  /* 0x00007400ff0677ac */ /* 0x000e620008000800 */
[----:B------:R-:W0:Y:S01]  /*0040*/  S2R R4, SR_TID.Z ;  /* 0x0000000000047919 */ /* 0x000e220000002300 */
[----:B------:R-:W2:Y:S01]  /*0050*/  LDCU.64 UR4, c[0x0][0x358] ;  /* 0x00006b00ff0477ac */ /* 0x000ea20008000a00 */
[----:B------:R-:W3:Y:S04]  /*0060*/  S2R R9, SR_TID.X ;  /* 0x0000000000097919 */ /* 0x000ee80000002100 */
[----:B------:R-:W4:Y:S01]  /*0070*/  LDC.64 R2, c[0x0][0x388] ;  /* 0x0000e200ff027b82 */ /* 0x000f220000000a00 */
[----:B------:R-:W5:Y:S07]  /*0080*/  LDCU.64 UR8, c[0x0][0x380] ;  /* 0x00007000ff0877ac */ /* 0x000f6e0008000a00 */
[----:B------:R-:W5:Y:S01]  /*0090*/  LDC.64 R14, c[0x0][0x390] ;  /* 0x0000e400ff0e7b82 */ /* 0x000f620000000a00 */
[----:B0-----:R-:W-:-:S04]  /*00a0*/  IMAD R0, R4, R12, R11 ;  /* 0x0000000c04007224 */ /* 0x001fc800078e020b */
[----:B-1----:R-:W-:-:S04]  /*00b0*/  IMAD R0, R0, UR6, RZ ;  /* 0x0000000600007c24 */ /* 0x002fc8000f8e02ff */
[----:B---3--:R-:W-:-:S04]  /*00c0*/  IMAD R5, R0, 0x2, R9 ;  /* 0x0000000200057824 */ /* 0x008fc800078e0209 */
[----:B----4-:R-:W-:-:S05]  /*00d0*/  IMAD.WIDE.U32 R2, R5, 0x4, R2 ;  /* 0x0000000405027825 */ /* 0x010fca00078e0002 */
[----:B--2---:R0:W2:Y:S01]  /*00e0*/  LDG.E R7, desc[UR4][R2.64] ;  /* 0x0000000402077981 */ /* 0x0040a2000c1e1900 */
[----:B------:R-:W-:Y:S01]  /*00f0*/  IMAD R4, R4, R13, RZ ;  /* 0x0000000d04047224 */ /* 0x000fe200078e02ff */
[----:B------:R-:W-:Y:S01]  /*0100*/  ISETP.GE.U32.AND P2, PT, R9, UR6, PT ;  /* 0x0000000609007c0c */ /* 0x000fe2000bf46070 */
[----:B-----5:R-:W-:Y:S02]  /*0110*/  IMAD R5, R11, R14, RZ ;  /* 0x0000000e0b057224 */ /* 0x020fe400078e02ff */
[----:B------:R-:W-:-:S03]  /*0120*/  IMAD.IADD R0, R13, 0x1, R14 ;  /* 0x000000010d007824 */ /* 0x000fc600078e020e */
[----:B------:R-:W-:Y:S01]  /*0130*/  IADD3 R4, P1, P0, R4, R5, R9 ;  /* 0x0000000504047210 */ /* 0x000fe2000783e009 */
[----:B------:R-:W-:Y:S01]  /*0140*/  IMAD R0, R0, UR6, RZ ;  /* 0x0000000600007c24 */ /* 0x000fe2000f8e02ff */
[----:B------:R-:W-:Y:S02]  /*0150*/  SEL R5, R15, RZ, P2 ;  /* 0x000000ff0f057207 */ /* 0x000fe40001000000 */
[----:B0-----:R-:W-:Y:S02]  /*0160*/  IADD3.X R2, PT, PT, RZ, RZ, RZ, P1, P0 ;  /* 0x000000ffff027210 */ /* 0x001fe40000fe04ff */
[--C-:B------:R-:W-:Y:S02]  /*0170*/  IADD3 R4, P2, P3, R5, R4, R0.reuse ;  /* 0x0000000405047210 */ /* 0x100fe40007b5e000 */
[----:B------:R-:W-:Y:S02]  /*0180*/  SHF.R.S32.HI R0, RZ, 0x1f, R0 ;  /* 0x0000001fff007819 */ /* 0x000fe40000011400 */
[----:B------:R-:W-:-:S04]  /*0190*/  SHF.R.S32.HI R5, RZ, 0x1f, R5 ;  /* 0x0000001fff057819 */ /* 0x000fc80000011405 */
[----:B------:R-:W-:Y:S02]  /*01a0*/  IADD3.X R5, PT, PT, R5, R2, R0, P2, P3 ;  /* 0x0000000205057210 */ /* 0x000fe400017e6400 */
[----:B------:R-:W-:-:S04]  /*01b0*/  LEA R2, P0, R4, UR8, 0x2 ;  /* 0x0000000804027c11 */ /* 0x000fc8000f8010ff */
[----:B------:R-:W-:-:S05]  /*01c0*/  LEA.HI.X R3, R4, UR9, R5, 0x2, P0 ;  /* 0x0000000904037c11 */ /* 0x000fca00080f1405 */
[----:B--2---:R-:W-:Y:S01]  /*01d0*/  STG.E desc[UR4][R2.64], R7 ;  /* 0x0000000702007986 */ /* 0x004fe2000c101904 */
[----:B------:R-:W-:Y:S05]  /*01e0*/  EXIT ;  /* 0x000000000000794d */ /* 0x000fea0003800000 */
.L_x_4:
        /* <DEDUP_REMOVED lines=9> */
.L_x_9:


//--------------------- .nv.shared.reserved.0     --------------------------
	.section	.nv.shared.reserved.0,"aw",@nobits
	.weak		__nv_reservedSMEM_offset_0_alias
	.size		__nv_reservedSMEM_offset_0_alias, 0, 64
	.other		__nv_reservedSMEM_offset_0_alias,@"STO_CUDA_RESERVED_SHARED STV_DEFAULT"
__nv_reservedSMEM_offset_0_alias:
	.zero		0
	.zero		64


//--------------------- .nv.constant0._Z12setIyzPlatesPfiiii --------------------------
	.section	.nv.constant0._Z12setIyzPlatesPfiiii,"a",@progbits
	.sectionflags	@""
	.align	4
.nv.constant0._Z12setIyzPlatesPfiiii:
	.zero		920


//--------------------- .nv.constant0._Z12setIxzPlatesPfiiii --------------------------
	.section	.nv.constant0._Z12setIxzPlatesPfiiii,"a",@progbits
	.sectionflags	@""
	.align	4
.nv.constant0._Z12setIxzPlatesPfiiii:
	.zero		920


//--------------------- .nv.constant0._Z12setIxyPlatesPfiiii --------------------------
	.section	.nv.constant0._Z12setIxyPlatesPfiiii,"a",@progbits
	.sectionflags	@""
	.align	4
.nv.constant0._Z12setIxyPlatesPfiiii:
	.zero		920


//--------------------- .nv.constant0._Z13packIyzPlatesPfS_iiiii --------------------------
	.section	.nv.constant0._Z13packIyzPlatesPfS_iiiii,"a",@progbits
	.sectionflags	@""
	.align	4
.nv.constant0._Z13packIyzPlatesPfS_iiiii:
	.zero		932


//--------------------- .nv.constant0._Z15unpackOyzPlatesPfS_iiiii --------------------------
	.section	.nv.constant0._Z15unpackOyzPlatesPfS_iiiii,"a",@progbits
	.sectionflags	@""
	.align	4
.nv.constant0._Z15unpackOyzPlatesPfS_iiiii:
	.zero		932


//--------------------- SYMBOLS --------------------------

	.type		.nv.reservedSmem.offset0,@object
	.size		.nv.reservedSmem.offset0,0x4
